//
// Generated by NVIDIA NVVM Compiler
//
// Compiler Build ID: CL-36424714
// Cuda compilation tools, release 13.0, V13.0.88
// Based on NVVM 20.0.0
//

.version 9.0
.target sm_100
.address_size 64

	// .globl	_Z6matMulIiEv8matrix_tIT_ES2_S2_i
.extern .shared .align 16 .b8 shared[];

.visible .entry _Z6matMulIiEv8matrix_tIT_ES2_S2_i(
	.param .align 8 .b8 _Z6matMulIiEv8matrix_tIT_ES2_S2_i_param_0[16],
	.param .align 8 .b8 _Z6matMulIiEv8matrix_tIT_ES2_S2_i_param_1[16],
	.param .align 8 .b8 _Z6matMulIiEv8matrix_tIT_ES2_S2_i_param_2[16],
	.param .u32 _Z6matMulIiEv8matrix_tIT_ES2_S2_i_param_3
)
{
	.reg .pred 	%p<10>;
	.reg .b32 	%r<169>;
	.reg .b64 	%rd<13>;

	ld.param.u64 	%rd4, [_Z6matMulIiEv8matrix_tIT_ES2_S2_i_param_2+8];
	ld.param.u64 	%rd3, [_Z6matMulIiEv8matrix_tIT_ES2_S2_i_param_1+8];
	ld.param.u64 	%rd2, [_Z6matMulIiEv8matrix_tIT_ES2_S2_i_param_0+8];
	ld.param.v2.u32 	{%r48, %r49}, [_Z6matMulIiEv8matrix_tIT_ES2_S2_i_param_0];
	ld.param.v2.u32 	{%r50, %r51}, [_Z6matMulIiEv8matrix_tIT_ES2_S2_i_param_1];
	ld.param.u32 	%r54, [_Z6matMulIiEv8matrix_tIT_ES2_S2_i_param_3];
	mov.u32 	%r3, %tid.y;
	mov.u32 	%r55, %ctaid.x;
	mov.u32 	%r4, %ntid.x;
	mov.u32 	%r5, %tid.x;
	mad.lo.s32 	%r6, %r55, %r4, %r5;
	setp.lt.s32 	%p1, %r49, 1;
	@%p1 bra 	$L__BB0_14;
	mul.lo.s32 	%r57, %r54, %r54;
	shl.b32 	%r58, %r57, 2;
	mov.u32 	%r59, shared;
	add.s32 	%r7, %r59, %r58;
	mov.u32 	%r60, %ntid.y;
	mov.u32 	%r61, %ctaid.y;
	mad.lo.s32 	%r62, %r61, %r60, %r3;
	cvta.to.global.u64 	%rd5, %rd4;
	mad.lo.s32 	%r8, %r49, %r62, %r5;
	mul.lo.s32 	%r9, %r3, %r4;
	add.s32 	%r63, %r9, %r5;
	shl.b32 	%r64, %r63, 2;
	add.s32 	%r10, %r59, %r64;
	add.s32 	%r11, %r7, %r64;
	mad.lo.s32 	%r65, %r51, %r62, %r6;
	mul.wide.s32 	%rd6, %r65, 4;
	add.s64 	%rd1, %rd5, %rd6;
	and.b32  	%r12, %r4, 7;
	add.s32 	%r13, %r12, -1;
	and.b32  	%r14, %r4, 3;
	and.b32  	%r15, %r4, 2040;
	and.b32  	%r16, %r4, 1;
	and.b32  	%r66, %r4, -8;
	neg.s32 	%r17, %r66;
	shl.b32 	%r67, %r5, 2;
	add.s32 	%r68, %r58, %r67;
	add.s32 	%r18, %r59, %r68;
	shl.b32 	%r19, %r4, 5;
	shl.b32 	%r69, %r9, 2;
	add.s32 	%r70, %r69, %r59;
	add.s32 	%r20, %r70, 16;
	shl.b32 	%r21, %r4, 2;
	mov.b32 	%r153, 0;
	mov.u32 	%r168, %r153;
$L__BB0_2:
	setp.lt.u32 	%p2, %r4, 8;
	add.s32 	%r73, %r8, %r153;
	cvta.to.global.u64 	%rd7, %rd2;
	mul.wide.s32 	%rd8, %r73, 4;
	add.s64 	%rd9, %rd7, %rd8;
	ld.global.u32 	%r74, [%rd9];
	st.shared.u32 	[%r10], %r74;
	add.s32 	%r75, %r153, %r3;
	mad.lo.s32 	%r76, %r75, %r51, %r6;
	cvta.to.global.u64 	%rd10, %rd3;
	mul.wide.s32 	%rd11, %r76, 4;
	add.s64 	%rd12, %rd10, %rd11;
	ld.global.u32 	%r77, [%rd12];
	st.shared.u32 	[%r11], %r77;
	bar.sync 	0;
	mov.b32 	%r163, 0;
	@%p2 bra 	$L__BB0_5;
	mov.u32 	%r155, %r20;
	mov.u32 	%r156, %r18;
	mov.u32 	%r157, %r17;
$L__BB0_4:
	.pragma "nounroll";
	ld.shared.u32 	%r78, [%r155+-16];
	ld.shared.u32 	%r79, [%r156];
	mad.lo.s32 	%r80, %r79, %r78, %r168;
	ld.shared.u32 	%r81, [%r155+-12];
	add.s32 	%r82, %r156, %r21;
	ld.shared.u32 	%r83, [%r82];
	mad.lo.s32 	%r84, %r83, %r81, %r80;
	ld.shared.u32 	%r85, [%r155+-8];
	add.s32 	%r86, %r82, %r21;
	ld.shared.u32 	%r87, [%r86];
	mad.lo.s32 	%r88, %r87, %r85, %r84;
	ld.shared.u32 	%r89, [%r155+-4];
	add.s32 	%r90, %r86, %r21;
	ld.shared.u32 	%r91, [%r90];
	mad.lo.s32 	%r92, %r91, %r89, %r88;
	ld.shared.u32 	%r93, [%r155];
	add.s32 	%r94, %r90, %r21;
	ld.shared.u32 	%r95, [%r94];
	mad.lo.s32 	%r96, %r95, %r93, %r92;
	ld.shared.u32 	%r97, [%r155+4];
	add.s32 	%r98, %r94, %r21;
	ld.shared.u32 	%r99, [%r98];
	mad.lo.s32 	%r100, %r99, %r97, %r96;
	ld.shared.u32 	%r101, [%r155+8];
	add.s32 	%r102, %r98, %r21;
	ld.shared.u32 	%r103, [%r102];
	mad.lo.s32 	%r104, %r103, %r101, %r100;
	ld.shared.u32 	%r105, [%r155+12];
	add.s32 	%r106, %r102, %r21;
	ld.shared.u32 	%r107, [%r106];
	mad.lo.s32 	%r168, %r107, %r105, %r104;
	add.s32 	%r157, %r157, 8;
	add.s32 	%r156, %r156, %r19;
	add.s32 	%r155, %r155, 32;
	setp.ne.s32 	%p3, %r157, 0;
	mov.u32 	%r163, %r15;
	@%p3 bra 	$L__BB0_4;
$L__BB0_5:
	setp.eq.s32 	%p4, %r12, 0;
	@%p4 bra 	$L__BB0_13;
	setp.lt.u32 	%p5, %r13, 3;
	@%p5 bra 	$L__BB0_8;
	add.s32 	%r109, %r163, %r9;
	shl.b32 	%r110, %r109, 2;
	mov.u32 	%r111, shared;
	add.s32 	%r112, %r111, %r110;
	ld.shared.u32 	%r113, [%r112];
	mad.lo.s32 	%r114, %r163, %r4, %r5;
	shl.b32 	%r115, %r114, 2;
	add.s32 	%r116, %r7, %r115;
	ld.shared.u32 	%r117, [%r116];
	mad.lo.s32 	%r118, %r117, %r113, %r168;
	ld.shared.u32 	%r119, [%r112+4];
	add.s32 	%r120, %r116, %r21;
	ld.shared.u32 	%r121, [%r120];
	mad.lo.s32 	%r122, %r121, %r119, %r118;
	ld.shared.u32 	%r123, [%r112+8];
	add.s32 	%r124, %r120, %r21;
	ld.shared.u32 	%r125, [%r124];
	mad.lo.s32 	%r126, %r125, %r123, %r122;
	ld.shared.u32 	%r127, [%r112+12];
	add.s32 	%r128, %r124, %r21;
	ld.shared.u32 	%r129, [%r128];
	mad.lo.s32 	%r168, %r129, %r127, %r126;
	add.s32 	%r163, %r163, 4;
$L__BB0_8:
	setp.eq.s32 	%p6, %r14, 0;
	@%p6 bra 	$L__BB0_13;
	setp.eq.s32 	%p7, %r14, 1;
	@%p7 bra 	$L__BB0_11;
	add.s32 	%r131, %r163, %r9;
	shl.b32 	%r132, %r131, 2;
	mov.u32 	%r133, shared;
	add.s32 	%r134, %r133, %r132;
	ld.shared.u32 	%r135, [%r134];
	mad.lo.s32 	%r136, %r163, %r4, %r5;
	shl.b32 	%r137, %r136, 2;
	add.s32 	%r138, %r7, %r137;
	ld.shared.u32 	%r139, [%r138];
	mad.lo.s32 	%r140, %r139, %r135, %r168;
	ld.shared.u32 	%r141, [%r134+4];
	add.s32 	%r142, %r138, %r21;
	ld.shared.u32 	%r143, [%r142];
	mad.lo.s32 	%r168, %r143, %r141, %r140;
	add.s32 	%r163, %r163, 2;
$L__BB0_11:
	setp.eq.s32 	%p8, %r16, 0;
	@%p8 bra 	$L__BB0_13;
	add.s32 	%r144, %r163, %r9;
	shl.b32 	%r145, %r144, 2;
	mov.u32 	%r146, shared;
	add.s32 	%r147, %r146, %r145;
	ld.shared.u32 	%r148, [%r147];
	mad.lo.s32 	%r149, %r163, %r4, %r5;
	shl.b32 	%r150, %r149, 2;
	add.s32 	%r151, %r7, %r150;
	ld.shared.u32 	%r152, [%r151];
	mad.lo.s32 	%r168, %r152, %r148, %r168;
$L__BB0_13:
	bar.sync 	0;
	st.global.u32 	[%rd1], %r168;
	add.s32 	%r153, %r153, %r4;
	setp.lt.s32 	%p9, %r153, %r49;
	@%p9 bra 	$L__BB0_2;
$L__BB0_14:
	ret;

}


// ===== COMPILED SASS (sm_100) =====

	.target	sm_100

	.elftype	@"ET_EXEC"


//--------------------- .note.nv.tkinfo           --------------------------
	.section	.note.nv.tkinfo,"",@"SHT_NOTE"
	.sectionflags	@"SHF_NOTE_NV_TKINFO"
	.tkinfo
        /*0018*/ 	.word	0x00000002
        /*0030*/ 	.string	""
        /*0030*/ 	.string	"ptxas"
        /*0030*/ 	.string	"Cuda compilation tools, release 13.0, V13.0.88"
        /*0030*/ 	.string	"Build cuda_13.0.r13.0/compiler.36424714_0"
        /*0030*/ 	.string	"-arch sm_100 -m 64 "



//--------------------- .note.nv.cuinfo           --------------------------
	.section	.note.nv.cuinfo,"",@"SHT_NOTE"
	.sectionflags	@"SHF_NOTE_NV_CUINFO"
        /*0018*/ 	.short	0x0002
        /*001a*/ 	.short	0x0064
        /*001c*/ 	.short	0x0082
	.zero		2


//--------------------- .nv.info                  --------------------------
	.section	.nv.info,"",@"SHT_CUDA_INFO"
	.align	4


	//----- nvinfo : EIATTR_REGCOUNT
	.align		4
        /*0000*/ 	.byte	0x04, 0x2f
        /*0002*/ 	.short	(.L_1 - .L_0)
	.align		4
.L_0:
        /*0004*/ 	.word	index@(_Z6matMulIiEv8matrix_tIT_ES2_S2_i)
        /*0008*/ 	.word	0x00000020


	//----- nvinfo : EIATTR_FRAME_SIZE
	.align		4
.L_1:
        /*000c*/ 	.byte	0x04, 0x11
        /*000e*/ 	.short	(.L_3 - .L_2)
	.align		4
.L_2:
        /*0010*/ 	.word	index@(_Z6matMulIiEv8matrix_tIT_ES2_S2_i)
        /*0014*/ 	.word	0x00000000


	//----- nvinfo : EIATTR_MIN_STACK_SIZE
	.align		4
.L_3:
        /*0018*/ 	.byte	0x04, 0x12
        /*001a*/ 	.short	(.L_5 - .L_4)
	.align		4
.L_4:
        /*001c*/ 	.word	index@(_Z6matMulIiEv8matrix_tIT_ES2_S2_i)
        /*0020*/ 	.word	0x00000000
.L_5:


//--------------------- .nv.compat                --------------------------
	.section	.nv.compat,"",@"SHT_CUDA_COMPAT_INFO"
	.align	4
        /*0000*/ 	.byte	0x02, 0x09, 0x00, 0x00, 0x02, 0x02, 0x01, 0x00, 0x02, 0x05, 0x05, 0x00, 0x03, 0x07, 0x01, 0x01
        /*0010*/ 	.byte	0x02, 0x03, 0x00, 0x00, 0x02, 0x06, 0x01, 0x00, 0x04, 0x0b, 0x08, 0x00, 0x09, 0x00, 0x00, 0x00
        /*0020*/ 	.byte	0x00, 0x00, 0x00, 0x00


//--------------------- .nv.info._Z6matMulIiEv8matrix_tIT_ES2_S2_i --------------------------
	.section	.nv.info._Z6matMulIiEv8matrix_tIT_ES2_S2_i,"",@"SHT_CUDA_INFO"
	.sectionflags	@""
	.align	4


	//----- nvinfo : EIATTR_CUDA_API_VERSION
	.align		4
        /*0000*/ 	.byte	0x04, 0x37
        /*0002*/ 	.short	(.L_7 - .L_6)
.L_6:
        /*0004*/ 	.word	0x00000082


	//----- nvinfo : EIATTR_KPARAM_INFO
	.align		4
.L_7:
        /*0008*/ 	.byte	0x04, 0x17
        /*000a*/ 	.short	(.L_9 - .L_8)
.L_8:
        /*000c*/ 	.word	0x00000000
        /*0010*/ 	.short	0x0003
        /*0012*/ 	.short	0x0030
        /*0014*/ 	.byte	0x00, 0xf0, 0x11, 0x00


	//----- nvinfo : EIATTR_KPARAM_INFO
	.align		4
.L_9:
        /*0018*/ 	.byte	0x04, 0x17
        /*001a*/ 	.short	(.L_11 - .L_10)
.L_10:
        /*001c*/ 	.word	0x00000000
        /*0020*/ 	.short	0x0002
        /*0022*/ 	.short	0x0020
        /*0024*/ 	.byte	0x00, 0xf0, 0x41, 0x00


	//----- nvinfo : EIATTR_KPARAM_INFO
	.align		4
.L_11:
        /*0028*/ 	.byte	0x04, 0x17
        /*002a*/ 	.short	(.L_13 - .L_12)
.L_12:
        /*002c*/ 	.word	0x00000000
        /*0030*/ 	.short	0x0001
        /*0032*/ 	.short	0x0010
        /*0034*/ 	.byte	0x00, 0xf0, 0x41, 0x00


	//----- nvinfo : EIATTR_KPARAM_INFO
	.align		4
.L_13:
        /*0038*/ 	.byte	0x04, 0x17
        /*003a*/ 	.short	(.L_15 - .L_14)
.L_14:
        /*003c*/ 	.word	0x00000000
        /*0040*/ 	.short	0x0000
        /*0042*/ 	.short	0x0000
        /*0044*/ 	.byte	0x00, 0xf0, 0x41, 0x00


	//----- nvinfo : EIATTR_SPARSE_MMA_MASK
	.align		4
.L_15:
        /*0048*/ 	.byte	0x03, 0x50
        /*004a*/ 	.short	0x0000


	//----- nvinfo : EIATTR_MAXREG_COUNT
	.align		4
        /*004c*/ 	.byte	0x03, 0x1b
        /*004e*/ 	.short	0x00ff


	//----- nvinfo : EIATTR_NUM_BARRIERS
	.align		4
        /*0050*/ 	.byte	0x02, 0x4c
        /*0052*/ 	.byte	0x01
	.zero		1


	//----- nvinfo : EIATTR_MERCURY_ISA_VERSION
	.align		4
        /*0054*/ 	.byte	0x03, 0x5f
        /*0056*/ 	.short	0x0101


	//----- nvinfo : EIATTR_VRC_CTA_INIT_COUNT
	.align		4
        /*0058*/ 	.byte	0x02, 0x4a
	.zero		1
	.zero		1


	//----- nvinfo : EIATTR_EXIT_INSTR_OFFSETS
	.align		4
        /*005c*/ 	.byte	0x04, 0x1c
        /*005e*/ 	.short	(.L_17 - .L_16)


	//   ....[0]....
.L_16:
        /*0060*/ 	.word	0x00000030


	//   ....[1]....
        /*0064*/ 	.word	0x00000a10


	//----- nvinfo : EIATTR_CBANK_PARAM_SIZE
	.align		4
.L_17:
        /*0068*/ 	.byte	0x03, 0x19
        /*006a*/ 	.short	0x0034


	//----- nvinfo : EIATTR_PARAM_CBANK
	.align		4
        /*006c*/ 	.byte	0x04, 0x0a
        /*006e*/ 	.short	(.L_19 - .L_18)
	.align		4
.L_18:
        /*0070*/ 	.word	index@(.nv.constant0._Z6matMulIiEv8matrix_tIT_ES2_S2_i)
        /*0074*/ 	.short	0x0380
        /*0076*/ 	.short	0x0034


	//----- nvinfo : EIATTR_SW_WAR
	.align		4
.L_19:
        /*0078*/ 	.byte	0x04, 0x36
        /*007a*/ 	.short	(.L_21 - .L_20)
.L_20:
        /*007c*/ 	.word	0x00000008
.L_21:


//--------------------- .nv.callgraph             --------------------------
	.section	.nv.callgraph,"",@"SHT_CUDA_CALLGRAPH"
	.align	4
	.sectionentsize	8
	.align		4
        /*0000*/ 	.word	0x00000000
	.align		4
        /*0004*/ 	.word	0xffffffff
	.align		4
        /*0008*/ 	.word	0x00000000
	.align		4
        /*000c*/ 	.word	0xfffffffe
	.align		4
        /*0010*/ 	.word	0x00000000
	.align		4
        /*0014*/ 	.word	0xfffffffd
	.align		4
        /*0018*/ 	.word	0x00000000
	.align		4
        /*001c*/ 	.word	0xfffffffc


//--------------------- .text._Z6matMulIiEv8matrix_tIT_ES2_S2_i --------------------------
	.section	.text._Z6matMulIiEv8matrix_tIT_ES2_S2_i,"ax",@progbits
	.align	128
        .global         _Z6matMulIiEv8matrix_tIT_ES2_S2_i
        .type           _Z6matMulIiEv8matrix_tIT_ES2_S2_i,@function
        .size           _Z6matMulIiEv8matrix_tIT_ES2_S2_i,(.L_x_7 - _Z6matMulIiEv8matrix_tIT_ES2_S2_i)
        .other          _Z6matMulIiEv8matrix_tIT_ES2_S2_i,@"STO_CUDA_ENTRY STV_DEFAULT"
_Z6matMulIiEv8matrix_tIT_ES2_S2_i:
.text._Z6matMulIiEv8matrix_tIT_ES2_S2_i:
[----:B------:R-:W-:Y:S08]  /*0000*/  LDC R1, c[0x0][0x37c] ;  /* 0x0000df00ff017b82 */ /* 0x000ff00000000800 */
[----:B------:R-:W0:Y:S02]  /*0010*/  LDC R4, c[0x0][0x384] ;  /* 0x0000e100ff047b82 */ /* 0x000e240000000800 */
[----:B0-----:R-:W-:-:S13]  /*0020*/  ISETP.GE.AND P0, PT, R4, 0x1, PT ;  /* 0x000000010400780c */ /* 0x001fda0003f06270 */
[----:B------:R-:W-:Y:S05]  /*0030*/  @!P0 EXIT ;  /* 0x000000000000894d */ /* 0x000fea0003800000 */
[----:B------:R-:W0:Y:S01]  /*0040*/  S2R R8, SR_TID.X ;  /* 0x0000000000087919 */ /* 0x000e220000002100 */
[----:B------:R-:W1:Y:S01]  /*0050*/  LDC R9, c[0x0][0x360] ;  /* 0x0000d800ff097b82 */ /* 0x000e620000000800 */
[----:B------:R-:W2:Y:S01]  /*0060*/  LDCU UR4, c[0x0][0x3b0] ;  /* 0x00007600ff0477ac */ /* 0x000ea20008000800 */
[----:B------:R-:W-:Y:S01]  /*0070*/  HFMA2 R21, -RZ, RZ, 0, 0 ;  /* 0x00000000ff157431 */ /* 0x000fe200000001ff */
[----:B------:R-:W3:Y:S01]  /*0080*/  S2R R0, SR_TID.Y ;  /* 0x0000000000007919 */ /* 0x000ee20000002200 */
[----:B------:R-:W-:Y:S01]  /*0090*/  IMAD.MOV.U32 R14, RZ, RZ, RZ ;  /* 0x000000ffff0e7224 */ /* 0x000fe200078e00ff */
[----:B------:R-:W4:Y:S01]  /*00a0*/  LDCU UR7, c[0x0][0x364] ;  /* 0x00006c80ff0777ac */ /* 0x000f220008000800 */
[----:B------:R-:W4:Y:S02]  /*00b0*/  S2R R11, SR_CTAID.Y ;  /* 0x00000000000b7919 */ /* 0x000f240000002600 */
[----:B------:R-:W5:Y:S01]  /*00c0*/  S2UR UR5, SR_CTAID.X ;  /* 0x00000000000579c3 */ /* 0x000f620000002500 */
[----:B------:R-:W4:Y:S07]  /*00d0*/  LDCU UR8, c[0x0][0x394] ;  /* 0x00007280ff0877ac */ /* 0x000f2e0008000800 */
[----:B------:R-:W4:Y:S01]  /*00e0*/  S2UR UR6, SR_CgaCtaId ;  /* 0x00000000000679c3 */ /* 0x000f220000008800 */
[----:B--2---:R-:W-:-:S04]  /*00f0*/  UIMAD UR4, UR4, UR4, URZ ;  /* 0x00000004040472a4 */ /* 0x004fc8000f8e02ff */
[----:B------:R-:W-:-:S03]  /*0100*/  USHF.L.U32 UR4, UR4, 0x2, URZ ;  /* 0x0000000204047899 */ /* 0x000fc600080006ff */
[----:B------:R-:W2:Y:S01]  /*0110*/  LDC.64 R2, c[0x0][0x3a8] ;  /* 0x0000ea00ff027b82 */ /* 0x000ea20000000a00 */
[C---:B-1----:R-:W-:Y:S02]  /*0120*/  LOP3.LUT R20, R9.reuse, 0x7, RZ, 0xc0, !PT ;  /* 0x0000000709147812 */ /* 0x042fe400078ec0ff */
[C---:B------:R-:W-:Y:S02]  /*0130*/  LOP3.LUT R15, R9.reuse, 0xfffffff8, RZ, 0xc0, !PT ;  /* 0xfffffff8090f7812 */ /* 0x040fe400078ec0ff */
[----:B------:R-:W-:Y:S02]  /*0140*/  IADD3 R6, PT, PT, R20, -0x1, RZ ;  /* 0xffffffff14067810 */ /* 0x000fe40007ffe0ff */
[----:B0-----:R-:W-:Y:S01]  /*0150*/  LEA R19, R8, UR4, 0x2 ;  /* 0x0000000408137c11 */ /* 0x001fe2000f8e10ff */
[C---:B-----5:R-:W-:Y:S01]  /*0160*/  IMAD R10, R9.reuse, UR5, R8 ;  /* 0x00000005090a7c24 */ /* 0x060fe2000f8e0208 */
[----:B------:R-:W-:Y:S01]  /*0170*/  UMOV UR5, 0x400 ;  /* 0x0000040000057882 */ /* 0x000fe20000000000 */
[----:B------:R-:W-:Y:S01]  /*0180*/  ISETP.GE.U32.AND P0, PT, R6, 0x3, PT ;  /* 0x000000030600780c */ /* 0x000fe20003f06070 */
[----:B---3--:R-:W-:Y:S01]  /*0190*/  IMAD R13, R0, R9, RZ ;  /* 0x00000009000d7224 */ /* 0x008fe200078e02ff */
[----:B------:R-:W-:-:S02]  /*01a0*/  LOP3.LUT R22, R9, 0x3, RZ, 0xc0, !PT ;  /* 0x0000000309167812 */ /* 0x000fc400078ec0ff */
[----:B------:R-:W-:Y:S01]  /*01b0*/  LOP3.LUT R12, R9, 0x7f8, RZ, 0xc0, !PT ;  /* 0x000007f8090c7812 */ /* 0x000fe200078ec0ff */
[----:B----4-:R-:W-:Y:S01]  /*01c0*/  IMAD R11, R11, UR7, R0 ;  /* 0x000000070b0b7c24 */ /* 0x010fe2000f8e0200 */
[----:B------:R-:W-:Y:S01]  /*01d0*/  ULEA UR5, UR6, UR5, 0x18 ;  /* 0x0000000506057291 */ /* 0x000fe2000f8ec0ff */
[----:B------:R-:W-:Y:S01]  /*01e0*/  IMAD.IADD R18, R13, 0x1, R8 ;  /* 0x000000010d127824 */ /* 0x000fe200078e0208 */
[----:B------:R-:W-:Y:S01]  /*01f0*/  IADD3 R15, PT, PT, -R15, RZ, RZ ;  /* 0x000000ff0f0f7210 */ /* 0x000fe20007ffe1ff */
[C---:B------:R-:W-:Y:S01]  /*0200*/  IMAD R5, R11.reuse, UR8, R10 ;  /* 0x000000080b057c24 */ /* 0x040fe2000f8e020a */
[----:B------:R-:W-:Y:S01]  /*0210*/  UIADD3 UR6, UPT, UPT, UR4, UR5, URZ ;  /* 0x0000000504067290 */ /* 0x000fe2000fffe0ff */
[----:B------:R-:W-:Y:S01]  /*0220*/  IMAD R11, R11, R4, R8 ;  /* 0x000000040b0b7224 */ /* 0x000fe200078e0208 */
[----:B------:R-:W-:Y:S01]  /*0230*/  LEA R16, R13, UR5, 0x2 ;  /* 0x000000050d107c11 */ /* 0x000fe2000f8e10ff */
[----:B------:R-:W0:Y:S01]  /*0240*/  LDCU.64 UR8, c[0x0][0x358] ;  /* 0x00006b00ff0877ac */ /* 0x000e220008000a00 */
[C---:B------:R-:W-:Y:S01]  /*0250*/  LEA R17, R18.reuse, UR5, 0x2 ;  /* 0x0000000512117c11 */ /* 0x040fe2000f8e10ff */
[----:B--2---:R-:W-:Y:S01]  /*0260*/  IMAD.WIDE R2, R5, 0x4, R2 ;  /* 0x0000000405027825 */ /* 0x004fe200078e0202 */
[----:B------:R-:W-:-:S02]  /*0270*/  LEA R18, R18, UR6, 0x2 ;  /* 0x0000000612127c11 */ /* 0x000fc4000f8e10ff */
[----:B------:R-:W-:Y:S01]  /*0280*/  IADD3 R19, PT, PT, R19, UR5, RZ ;  /* 0x0000000513137c10 */ /* 0x000fe2000fffe0ff */
[----:B------:R-:W-:-:S07]  /*0290*/  VIADD R16, R16, 0x10 ;  /* 0x0000001010107836 */ /* 0x000fce0000000000 */
.L_x_5:
[----:B01----:R-:W1:Y:S01]  /*02a0*/  LDC.64 R6, c[0x0][0x388] ;  /* 0x0000e200ff067b82 */ /* 0x003e620000000a00 */
[----:B------:R-:W2:Y:S01]  /*02b0*/  LDCU UR4, c[0x0][0x394] ;  /* 0x00007280ff0477ac */ /* 0x000ea20008000800 */
[----:B------:R-:W-:Y:S01]  /*02c0*/  IMAD.IADD R25, R0, 0x1, R14 ;  /* 0x0000000100197824 */ /* 0x000fe200078e020e */
[----:B------:R-:W-:-:S05]  /*02d0*/  IADD3 R23, PT, PT, R11, R14, RZ ;  /* 0x0000000e0b177210 */ /* 0x000fca0007ffe0ff */
[----:B------:R-:W3:Y:S01]  /*02e0*/  LDC.64 R4, c[0x0][0x398] ;  /* 0x0000e600ff047b82 */ /* 0x000ee20000000a00 */
[----:B--2---:R-:W-:Y:S01]  /*02f0*/  IMAD R25, R25, UR4, R10 ;  /* 0x0000000419197c24 */ /* 0x004fe2000f8e020a */
[----:B------:R-:W2:Y:S01]  /*0300*/  LDCU UR4, c[0x0][0x384] ;  /* 0x00007080ff0477ac */ /* 0x000ea20008000800 */
[----:B-1----:R-:W-:-:S06]  /*0310*/  IMAD.WIDE R6, R23, 0x4, R6 ;  /* 0x0000000417067825 */ /* 0x002fcc00078e0206 */
[----:B0-----:R-:W4:Y:S01]  /*0320*/  LDG.E R6, desc[UR8][R6.64] ;  /* 0x0000000806067981 */ /* 0x001f22000c1e1900 */
[----:B---3--:R-:W-:-:S06]  /*0330*/  IMAD.WIDE R4, R25, 0x4, R4 ;  /* 0x0000000419047825 */ /* 0x008fcc00078e0204 */
[----:B------:R-:W3:Y:S01]  /*0340*/  LDG.E R5, desc[UR8][R4.64] ;  /* 0x0000000804057981 */ /* 0x000ee2000c1e1900 */
[C---:B------:R-:W-:Y:S01]  /*0350*/  ISETP.GE.U32.AND P2, PT, R9.reuse, 0x8, PT ;  /* 0x000000080900780c */ /* 0x040fe20003f46070 */
[----:B------:R-:W-:Y:S01]  /*0360*/  IMAD.IADD R14, R9, 0x1, R14 ;  /* 0x00000001090e7824 */ /* 0x000fe200078e020e */
[----:B------:R-:W-:-:S04]  /*0370*/  MOV R24, RZ ;  /* 0x000000ff00187202 */ /* 0x000fc80000000f00 */
[----:B--2---:R-:W-:Y:S01]  /*0380*/  ISETP.GE.AND P1, PT, R14, UR4, PT ;  /* 0x000000040e007c0c */ /* 0x004fe2000bf26270 */
[----:B----4-:R0:W-:Y:S04]  /*0390*/  STS [R17], R6 ;  /* 0x0000000611007388 */ /* 0x0101e80000000800 */
[----:B---3--:R0:W-:Y:S01]  /*03a0*/  STS [R18], R5 ;  /* 0x0000000512007388 */ /* 0x0081e20000000800 */
[----:B------:R-:W-:Y:S06]  /*03b0*/  BAR.SYNC.DEFER_BLOCKING 0x0 ;  /* 0x0000000000007b1d */ /* 0x000fec0000010000 */
[----:B------:R-:W-:Y:S05]  /*03c0*/  @!P2 BRA `(.L_x_0) ;  /* 0x0000000000a0a947 */ /* 0x000fea0003800000 */
[----:B------:R-:W-:Y:S01]  /*03d0*/  IMAD.MOV.U32 R4, RZ, RZ, R16 ;  /* 0x000000ffff047224 */ /* 0x000fe200078e0010 */
[----:B0-----:R-:W-:Y:S01]  /*03e0*/  MOV R6, R19 ;  /* 0x0000001300067202 */ /* 0x001fe20000000f00 */
[----:B------:R-:W-:-:S07]  /*03f0*/  IMAD.MOV.U32 R5, RZ, RZ, R15 ;  /* 0x000000ffff057224 */ /* 0x000fce00078e000f */
.L_x_1:
[----:B------:R-:W-:Y:S01]  /*0400*/  LDS R24, [R4+-0x10] ;  /* 0xfffff00004187984 */ /* 0x000fe20000000800 */
[-C--:B------:R-:W-:Y:S01]  /*0410*/  LEA R28, R9, R6.reuse, 0x2 ;  /* 0x00000006091c7211 */ /* 0x080fe200078e10ff */
[----:B------:R-:W-:Y:S02]  /*0420*/  VIADD R5, R5, 0x8 ;  /* 0x0000000805057836 */ /* 0x000fe40000000000 */
[----:B------:R0:W1:Y:S03]  /*0430*/  LDS R7, [R6] ;  /* 0x0000000006077984 */ /* 0x0000660000000800 */
[----:B------:R-:W-:Y:S01]  /*0440*/  ISETP.NE.AND P2, PT, R5, RZ, PT ;  /* 0x000000ff0500720c */ /* 0x000fe20003f45270 */
[----:B------:R-:W-:Y:S04]  /*0450*/  LDS R26, [R4+-0xc] ;  /* 0xfffff400041a7984 */ /* 0x000fe80000000800 */
[----:B------:R-:W2:Y:S01]  /*0460*/  LDS R23, [R28] ;  /* 0x000000001c177984 */ /* 0x000ea20000000800 */
[----:B0-----:R-:W-:Y:S01]  /*0470*/  LEA R6, R9, R6, 0x5 ;  /* 0x0000000609067211 */ /* 0x001fe200078e28ff */
[----:B-1----:R-:W-:-:S02]  /*0480*/  IMAD R7, R24, R7, R21 ;  /* 0x0000000718077224 */ /* 0x002fc400078e0215 */
[----:B------:R-:W-:Y:S01]  /*0490*/  IMAD R21, R9, 0x4, R28 ;  /* 0x0000000409157824 */ /* 0x000fe200078e021c */
[----:B------:R-:W-:Y:S01]  /*04a0*/  LDS R24, [R4+-0x8] ;  /* 0xfffff80004187984 */ /* 0x000fe20000000800 */
[----:B--2---:R-:W-:-:S03]  /*04b0*/  IMAD R7, R26, R23, R7 ;  /* 0x000000171a077224 */ /* 0x004fc600078e0207 */
[C---:B------:R-:W-:Y:S01]  /*04c0*/  LEA R23, R9.reuse, R21, 0x2 ;  /* 0x0000001509177211 */ /* 0x040fe200078e10ff */
[----:B------:R-:W-:Y:S04]  /*04d0*/  LDS R26, [R4+-0x4] ;  /* 0xfffffc00041a7984 */ /* 0x000fe80000000800 */
[----:B------:R-:W0:Y:S01]  /*04e0*/  LDS R21, [R21] ;  /* 0x0000000015157984 */ /* 0x000e220000000800 */
[----:B------:R-:W-:-:S03]  /*04f0*/  IMAD R27, R9, 0x4, R23 ;  /* 0x00000004091b7824 */ /* 0x000fc600078e0217 */
[----:B------:R-:W1:Y:S02]  /*0500*/  LDS R25, [R23] ;  /* 0x0000000017197984 */ /* 0x000e640000000800 */
[----:B------:R-:W-:Y:S02]  /*0510*/  LEA R29, R9, R27, 0x2 ;  /* 0x0000001b091d7211 */ /* 0x000fe400078e10ff */
[----:B------:R-:W-:Y:S04]  /*0520*/  LDS R28, [R27] ;  /* 0x000000001b1c7984 */ /* 0x000fe80000000800 */
[----:B------:R-:W-:Y:S01]  /*0530*/  LDS R23, [R4+0x8] ;  /* 0x0000080004177984 */ /* 0x000fe20000000800 */
[----:B0-----:R-:W-:-:S03]  /*0540*/  IMAD R7, R24, R21, R7 ;  /* 0x0000001518077224 */ /* 0x001fc600078e0207 */
[----:B------:R-:W-:Y:S01]  /*0550*/  LDS R24, [R4+0x4] ;  /* 0x0000040004187984 */ /* 0x000fe20000000800 */
[----:B-1----:R-:W-:-:S03]  /*0560*/  IMAD R25, R26, R25, R7 ;  /* 0x000000191a197224 */ /* 0x002fc600078e0207 */
[----:B------:R-:W0:Y:S04]  /*0570*/  LDS R26, [R4] ;  /* 0x00000000041a7984 */ /* 0x000e280000000800 */
[----:B------:R1:W2:Y:S02]  /*0580*/  LDS R7, [R29] ;  /* 0x000000001d077984 */ /* 0x0002a40000000800 */
[----:B-1----:R-:W-:-:S05]  /*0590*/  IMAD R29, R9, 0x4, R29 ;  /* 0x00000004091d7824 */ /* 0x002fca00078e021d */
[----:B------:R-:W1:Y:S01]  /*05a0*/  LDS R21, [R29] ;  /* 0x000000001d157984 */ /* 0x000e620000000800 */
[----:B0-----:R-:W-:Y:S01]  /*05b0*/  IMAD R25, R26, R28, R25 ;  /* 0x0000001c1a197224 */ /* 0x001fe200078e0219 */
[----:B------:R-:W-:Y:S02]  /*05c0*/  LEA R28, R9, R29, 0x2 ;  /* 0x0000001d091c7211 */ /* 0x000fe400078e10ff */
[----:B------:R0:W-:Y:S01]  /*05d0*/  LDS R26, [R4+0xc] ;  /* 0x00000c00041a7984 */ /* 0x0001e20000000800 */
[----:B--2---:R-:W-:-:S03]  /*05e0*/  IMAD R24, R24, R7, R25 ;  /* 0x0000000718187224 */ /* 0x004fc600078e0219 */
[----:B------:R-:W2:Y:S01]  /*05f0*/  LDS R28, [R28] ;  /* 0x000000001c1c7984 */ /* 0x000ea20000000800 */
[----:B0-----:R-:W-:Y:S02]  /*0600*/  VIADD R4, R4, 0x20 ;  /* 0x0000002004047836 */ /* 0x001fe40000000000 */
[----:B-1----:R-:W-:-:S04]  /*0610*/  IMAD R21, R23, R21, R24 ;  /* 0x0000001517157224 */ /* 0x002fc800078e0218 */
[----:B--2---:R-:W-:Y:S01]  /*0620*/  IMAD R21, R26, R28, R21 ;  /* 0x0000001c1a157224 */ /* 0x004fe200078e0215 */
[----:B------:R-:W-:Y:S06]  /*0630*/  @P2 BRA `(.L_x_1) ;  /* 0xfffffffc00702947 */ /* 0x000fec000383ffff */
[----:B------:R-:W-:-:S07]  /*0640*/  MOV R24, R12 ;  /* 0x0000000c00187202 */ /* 0x000fce0000000f00 */
.L_x_0:
[----:B------:R-:W-:-:S13]  /*0650*/  ISETP.NE.AND P2, PT, R20, RZ, PT ;  /* 0x000000ff1400720c */ /* 0x000fda0003f45270 */
[----:B------:R-:W-:Y:S05]  /*0660*/  @!P2 BRA `(.L_x_2) ;  /* 0x0000000000dca947 */ /* 0x000fea0003800000 */
[----:B------:R-:W-:Y:S01]  /*0670*/  ISETP.NE.AND P2, PT, R22, RZ, PT ;  /* 0x000000ff1600720c */ /* 0x000fe20003f45270 */
[----:B------:R-:W-:-:S12]  /*0680*/  @!P0 BRA `(.L_x_3) ;  /* 0x00000000005c8947 */ /* 0x000fd80003800000 */
[----:B------:R-:W1:Y:S01]  /*0690*/  S2UR UR5, SR_CgaCtaId ;  /* 0x00000000000579c3 */ /* 0x000e620000008800 */
[----:B------:R-:W-:Y:S01]  /*06a0*/  UMOV UR4, 0x400 ;  /* 0x0000040000047882 */ /* 0x000fe20000000000 */
[C---:B0-----:R-:W-:Y:S02]  /*06b0*/  IMAD R5, R24.reuse, R9, R8 ;  /* 0x0000000918057224 */ /* 0x041fe400078e0208 */
[----:B------:R-:W-:Y:S01]  /*06c0*/  IMAD.IADD R4, R13, 0x1, R24 ;  /* 0x000000010d047824 */ /* 0x000fe200078e0218 */
[----:B------:R-:W-:Y:S02]  /*06d0*/  IADD3 R24, PT, PT, R24, 0x4, RZ ;  /* 0x0000000418187810 */ /* 0x000fe40007ffe0ff */
[----:B------:R-:W-:-:S04]  /*06e0*/  LEA R26, R5, UR6, 0x2 ;  /* 0x00000006051a7c11 */ /* 0x000fc8000f8e10ff */
[C---:B------:R-:W-:Y:S01]  /*06f0*/  LEA R28, R9.reuse, R26, 0x2 ;  /* 0x0000001a091c7211 */ /* 0x040fe200078e10ff */
[----:B------:R-:W-:Y:S03]  /*0700*/  LDS R7, [R26] ;  /* 0x000000001a077984 */ /* 0x000fe60000000800 */
[C---:B------:R-:W-:Y:S01]  /*0710*/  LEA R23, R9.reuse, R28, 0x2 ;  /* 0x0000001c09177211 */ /* 0x040fe200078e10ff */
[----:B------:R-:W-:Y:S04]  /*0720*/  LDS R5, [R28] ;  /* 0x000000001c057984 */ /* 0x000fe80000000800 */
[----:B------:R-:W-:Y:S01]  /*0730*/  IMAD R29, R9, 0x4, R23 ;  /* 0x00000004091d7824 */ /* 0x000fe200078e0217 */
[----:B------:R-:W-:Y:S01]  /*0740*/  LDS R25, [R23] ;  /* 0x0000000017197984 */ /* 0x000fe20000000800 */
[----:B-1----:R-:W-:-:S03]  /*0750*/  ULEA UR4, UR5, UR4, 0x18 ;  /* 0x0000000405047291 */ /* 0x002fc6000f8ec0ff */
[----:B------:R-:W-:Y:S03]  /*0760*/  LDS R26, [R29] ;  /* 0x000000001d1a7984 */ /* 0x000fe60000000800 */
[----:B------:R-:W-:-:S05]  /*0770*/  LEA R4, R4, UR4, 0x2 ;  /* 0x0000000404047c11 */ /* 0x000fca000f8e10ff */
[----:B------:R-:W0:Y:S04]  /*0780*/  LDS R6, [R4] ;  /* 0x0000000004067984 */ /* 0x000e280000000800 */
[----:B------:R-:W-:Y:S01]  /*0790*/  LDS R27, [R4+0xc] ;  /* 0x00000c00041b7984 */ /* 0x000fe20000000800 */
[----:B0-----:R-:W-:-:S03]  /*07a0*/  IMAD R6, R6, R7, R21 ;  /* 0x0000000706067224 */ /* 0x001fc600078e0215 */
[----:B------:R-:W0:Y:S04]  /*07b0*/  LDS R7, [R4+0x4] ;  /* 0x0000040004077984 */ /* 0x000e280000000800 */
[----:B------:R-:W1:Y:S01]  /*07c0*/  LDS R21, [R4+0x8] ;  /* 0x0000080004157984 */ /* 0x000e620000000800 */
[----:B0-----:R-:W-:-:S04]  /*07d0*/  IMAD R5, R7, R5, R6 ;  /* 0x0000000507057224 */ /* 0x001fc800078e0206 */
[----:B-1----:R-:W-:-:S04]  /*07e0*/  IMAD R21, R21, R25, R5 ;  /* 0x0000001915157224 */ /* 0x002fc800078e0205 */
[----:B------:R-:W-:-:S07]  /*07f0*/  IMAD R21, R27, R26, R21 ;  /* 0x0000001a1b157224 */ /* 0x000fce00078e0215 */
.L_x_3:
[----:B------:R-:W-:Y:S05]  /*0800*/  @!P2 BRA `(.L_x_2) ;  /* 0x000000000074a947 */ /* 0x000fea0003800000 */
[----:B------:R-:W-:Y:S02]  /*0810*/  ISETP.NE.AND P2, PT, R22, 0x1, PT ;  /* 0x000000011600780c */ /* 0x000fe40003f45270 */
[----:B------:R-:W-:-:S11]  /*0820*/  LOP3.LUT P3, RZ, R9, 0x1, RZ, 0xc0, !PT ;  /* 0x0000000109ff7812 */ /* 0x000fd6000786c0ff */
[----:B------:R-:W-:Y:S05]  /*0830*/  @!P2 BRA `(.L_x_4) ;  /* 0x00000000003ca947 */ /* 0x000fea0003800000 */
[----:B------:R-:W1:Y:S01]  /*0840*/  S2UR UR5, SR_CgaCtaId ;  /* 0x00000000000579c3 */ /* 0x000e620000008800 */
[----:B------:R-:W-:Y:S01]  /*0850*/  UMOV UR4, 0x400 ;  /* 0x0000040000047882 */ /* 0x000fe20000000000 */
[C---:B0-----:R-:W-:Y:S01]  /*0860*/  IMAD R5, R24.reuse, R9, R8 ;  /* 0x0000000918057224 */ /* 0x041fe200078e0208 */
[----:B------:R-:W-:Y:S02]  /*0870*/  IADD3 R4, PT, PT, R13, R24, RZ ;  /* 0x000000180d047210 */ /* 0x000fe40007ffe0ff */
[----:B------:R-:W-:Y:S02]  /*0880*/  IADD3 R24, PT, PT, R24, 0x2, RZ ;  /* 0x0000000218187810 */ /* 0x000fe40007ffe0ff */
[----:B------:R-:W-:-:S05]  /*0890*/  LEA R26, R5, UR6, 0x2 ;  /* 0x00000006051a7c11 */ /* 0x000fca000f8e10ff */
[----:B------:R-:W-:Y:S01]  /*08a0*/  IMAD R7, R9, 0x4, R26 ;  /* 0x0000000409077824 */ /* 0x000fe200078e021a */
[----:B------:R-:W-:Y:S05]  /*08b0*/  LDS R5, [R26] ;  /* 0x000000001a057984 */ /* 0x000fea0000000800 */
[----:B------:R-:W-:Y:S01]  /*08c0*/  LDS R7, [R7] ;  /* 0x0000000007077984 */ /* 0x000fe20000000800 */
[----:B-1----:R-:W-:-:S06]  /*08d0*/  ULEA UR4, UR5, UR4, 0x18 ;  /* 0x0000000405047291 */ /* 0x002fcc000f8ec0ff */
[----:B------:R-:W-:-:S05]  /*08e0*/  LEA R4, R4, UR4, 0x2 ;  /* 0x0000000404047c11 */ /* 0x000fca000f8e10ff */
[----:B------:R-:W0:Y:S04]  /*08f0*/  LDS R6, [R4] ;  /* 0x0000000004067984 */ /* 0x000e280000000800 */
[----:B------:R-:W1:Y:S01]  /*0900*/  LDS R28, [R4+0x4] ;  /* 0x00000400041c7984 */ /* 0x000e620000000800 */
[----:B0-----:R-:W-:-:S04]  /*0910*/  IMAD R5, R6, R5, R21 ;  /* 0x0000000506057224 */ /* 0x001fc800078e0215 */
[----:B-1----:R-:W-:-:S07]  /*0920*/  IMAD R21, R28, R7, R5 ;  /* 0x000000071c157224 */ /* 0x002fce00078e0205 */
.L_x_4:
[----:B------:R-:W-:Y:S05]  /*0930*/  @!P3 BRA `(.L_x_2) ;  /* 0x000000000028b947 */ /* 0x000fea0003800000 */
[----:B------:R-:W1:Y:S01]  /*0940*/  S2UR UR5, SR_CgaCtaId ;  /* 0x00000000000579c3 */ /* 0x000e620000008800 */
[----:B------:R-:W-:Y:S01]  /*0950*/  UMOV UR4, 0x400 ;  /* 0x0000040000047882 */ /* 0x000fe20000000000 */
[-C--:B0-----:R-:W-:Y:S01]  /*0960*/  IMAD R5, R9, R24.reuse, R8 ;  /* 0x0000001809057224 */ /* 0x081fe200078e0208 */
[----:B------:R-:W-:-:S04]  /*0970*/  IADD3 R4, PT, PT, R13, R24, RZ ;  /* 0x000000180d047210 */ /* 0x000fc80007ffe0ff */
[----:B------:R-:W-:-:S06]  /*0980*/  LEA R5, R5, UR6, 0x2 ;  /* 0x0000000605057c11 */ /* 0x000fcc000f8e10ff */
[----:B------:R-:W-:Y:S01]  /*0990*/  LDS R5, [R5] ;  /* 0x0000000005057984 */ /* 0x000fe20000000800 */
[----:B-1----:R-:W-:-:S06]  /*09a0*/  ULEA UR4, UR5, UR4, 0x18 ;  /* 0x0000000405047291 */ /* 0x002fcc000f8ec0ff */
[----:B------:R-:W-:-:S06]  /*09b0*/  LEA R4, R4, UR4, 0x2 ;  /* 0x0000000404047c11 */ /* 0x000fcc000f8e10ff */
[----:B------:R-:W0:Y:S02]  /*09c0*/  LDS R4, [R4] ;  /* 0x0000000004047984 */ /* 0x000e240000000800 */
[----:B0-----:R-:W-:-:S07]  /*09d0*/  IMAD R21, R4, R5, R21 ;  /* 0x0000000504157224 */ /* 0x001fce00078e0215 */
.L_x_2:
[----:B------:R-:W-:Y:S06]  /*09e0*/  BAR.SYNC.DEFER_BLOCKING 0x0 ;  /* 0x0000000000007b1d */ /* 0x000fec0000010000 */
[----:B------:R1:W-:Y:S01]  /*09f0*/  STG.E desc[UR8][R2.64], R21 ;  /* 0x0000001502007986 */ /* 0x0003e2000c101908 */
[----:B------:R-:W-:Y:S05]  /*0a00*/  @!P1 BRA `(.L_x_5) ;  /* 0xfffffff800249947 */ /* 0x000fea000383ffff */
[----:B------:R-:W-:Y:S05]  /*0a10*/  EXIT ;  /* 0x000000000000794d */ /* 0x000fea0003800000 */
.L_x_6:
[----:B------:R-:W-:-:S00]  /*0a20*/  BRA `(.L_x_6) ;  /* 0xfffffffc00fc7947 */ /* 0x000fc0000383ffff */
[----:B------:R-:W-:-:S00]  /*0a30*/  NOP ;  /* 0x0000000000007918 */ /* 0x000fc00000000000 */
        /* <DEDUP_REMOVED lines=12> */
.L_x_7:


//--------------------- .nv.shared._Z6matMulIiEv8matrix_tIT_ES2_S2_i --------------------------
	.section	.nv.shared._Z6matMulIiEv8matrix_tIT_ES2_S2_i,"aw",@nobits
	.sectionflags	@""
	.align	16
	.zero		1024


//--------------------- .nv.shared.reserved.0     --------------------------
	.section	.nv.shared.reserved.0,"aw",@nobits
	.weak		__nv_reservedSMEM_offset_0_alias
	.size		__nv_reservedSMEM_offset_0_alias, 0, 64
	.other		__nv_reservedSMEM_offset_0_alias,@"STO_CUDA_RESERVED_SHARED STV_DEFAULT"
__nv_reservedSMEM_offset_0_alias:
	.zero		0
	.zero		64


//--------------------- .nv.constant0._Z6matMulIiEv8matrix_tIT_ES2_S2_i --------------------------
	.section	.nv.constant0._Z6matMulIiEv8matrix_tIT_ES2_S2_i,"a",@progbits
	.sectionflags	@""
	.align	4
.nv.constant0._Z6matMulIiEv8matrix_tIT_ES2_S2_i:
	.zero		948


//--------------------- SYMBOLS --------------------------

	.type		.nv.reservedSmem.offset0,@object
	.size		.nv.reservedSmem.offset0,0x4
	.type		.nv.reservedSmem.cap,@object
	.size		.nv.reservedSmem.cap,0x4
